//
// Generated by NVIDIA NVVM Compiler
//
// Compiler Build ID: CL-36424714
// Cuda compilation tools, release 13.0, V13.0.88
// Based on NVVM 20.0.0
//

.version 9.0
.target sm_100
.address_size 64

	// .globl	_Z11processDataPfi

.visible .entry _Z11processDataPfi(
	.param .u64 .ptr .align 1 _Z11processDataPfi_param_0,
	.param .u32 _Z11processDataPfi_param_1
)
{
	.reg .pred 	%p<2>;
	.reg .b32 	%r<6>;
	.reg .b32 	%f<102>;
	.reg .b64 	%rd<5>;

	ld.param.u64 	%rd1, [_Z11processDataPfi_param_0];
	ld.param.u32 	%r2, [_Z11processDataPfi_param_1];
	mov.u32 	%r3, %tid.x;
	mov.u32 	%r4, %ctaid.x;
	mov.u32 	%r5, %ntid.x;
	mad.lo.s32 	%r1, %r4, %r5, %r3;
	setp.ge.s32 	%p1, %r1, %r2;
	@%p1 bra 	$L__BB0_2;
	cvta.to.global.u64 	%rd2, %rd1;
	mul.wide.s32 	%rd3, %r1, 4;
	add.s64 	%rd4, %rd2, %rd3;
	ld.global.f32 	%f1, [%rd4];
	fma.rn.f32 	%f2, %f1, 0f3F7D70A4, 0f3C23D70A;
	fma.rn.f32 	%f3, %f2, 0f3F7D70A4, 0f3C23D70A;
	fma.rn.f32 	%f4, %f3, 0f3F7D70A4, 0f3C23D70A;
	fma.rn.f32 	%f5, %f4, 0f3F7D70A4, 0f3C23D70A;
	fma.rn.f32 	%f6, %f5, 0f3F7D70A4, 0f3C23D70A;
	fma.rn.f32 	%f7, %f6, 0f3F7D70A4, 0f3C23D70A;
	fma.rn.f32 	%f8, %f7, 0f3F7D70A4, 0f3C23D70A;
	fma.rn.f32 	%f9, %f8, 0f3F7D70A4, 0f3C23D70A;
	fma.rn.f32 	%f10, %f9, 0f3F7D70A4, 0f3C23D70A;
	fma.rn.f32 	%f11, %f10, 0f3F7D70A4, 0f3C23D70A;
	fma.rn.f32 	%f12, %f11, 0f3F7D70A4, 0f3C23D70A;
	fma.rn.f32 	%f13, %f12, 0f3F7D70A4, 0f3C23D70A;
	fma.rn.f32 	%f14, %f13, 0f3F7D70A4, 0f3C23D70A;
	fma.rn.f32 	%f15, %f14, 0f3F7D70A4, 0f3C23D70A;
	fma.rn.f32 	%f16, %f15, 0f3F7D70A4, 0f3C23D70A;
	fma.rn.f32 	%f17, %f16, 0f3F7D70A4, 0f3C23D70A;
	fma.rn.f32 	%f18, %f17, 0f3F7D70A4, 0f3C23D70A;
	fma.rn.f32 	%f19, %f18, 0f3F7D70A4, 0f3C23D70A;
	fma.rn.f32 	%f20, %f19, 0f3F7D70A4, 0f3C23D70A;
	fma.rn.f32 	%f21, %f20, 0f3F7D70A4, 0f3C23D70A;
	fma.rn.f32 	%f22, %f21, 0f3F7D70A4, 0f3C23D70A;
	fma.rn.f32 	%f23, %f22, 0f3F7D70A4, 0f3C23D70A;
	fma.rn.f32 	%f24, %f23, 0f3F7D70A4, 0f3C23D70A;
	fma.rn.f32 	%f25, %f24, 0f3F7D70A4, 0f3C23D70A;
	fma.rn.f32 	%f26, %f25, 0f3F7D70A4, 0f3C23D70A;
	fma.rn.f32 	%f27, %f26, 0f3F7D70A4, 0f3C23D70A;
	fma.rn.f32 	%f28, %f27, 0f3F7D70A4, 0f3C23D70A;
	fma.rn.f32 	%f29, %f28, 0f3F7D70A4, 0f3C23D70A;
	fma.rn.f32 	%f30, %f29, 0f3F7D70A4, 0f3C23D70A;
	fma.rn.f32 	%f31, %f30, 0f3F7D70A4, 0f3C23D70A;
	fma.rn.f32 	%f32, %f31, 0f3F7D70A4, 0f3C23D70A;
	fma.rn.f32 	%f33, %f32, 0f3F7D70A4, 0f3C23D70A;
	fma.rn.f32 	%f34, %f33, 0f3F7D70A4, 0f3C23D70A;
	fma.rn.f32 	%f35, %f34, 0f3F7D70A4, 0f3C23D70A;
	fma.rn.f32 	%f36, %f35, 0f3F7D70A4, 0f3C23D70A;
	fma.rn.f32 	%f37, %f36, 0f3F7D70A4, 0f3C23D70A;
	fma.rn.f32 	%f38, %f37, 0f3F7D70A4, 0f3C23D70A;
	fma.rn.f32 	%f39, %f38, 0f3F7D70A4, 0f3C23D70A;
	fma.rn.f32 	%f40, %f39, 0f3F7D70A4, 0f3C23D70A;
	fma.rn.f32 	%f41, %f40, 0f3F7D70A4, 0f3C23D70A;
	fma.rn.f32 	%f42, %f41, 0f3F7D70A4, 0f3C23D70A;
	fma.rn.f32 	%f43, %f42, 0f3F7D70A4, 0f3C23D70A;
	fma.rn.f32 	%f44, %f43, 0f3F7D70A4, 0f3C23D70A;
	fma.rn.f32 	%f45, %f44, 0f3F7D70A4, 0f3C23D70A;
	fma.rn.f32 	%f46, %f45, 0f3F7D70A4, 0f3C23D70A;
	fma.rn.f32 	%f47, %f46, 0f3F7D70A4, 0f3C23D70A;
	fma.rn.f32 	%f48, %f47, 0f3F7D70A4, 0f3C23D70A;
	fma.rn.f32 	%f49, %f48, 0f3F7D70A4, 0f3C23D70A;
	fma.rn.f32 	%f50, %f49, 0f3F7D70A4, 0f3C23D70A;
	fma.rn.f32 	%f51, %f50, 0f3F7D70A4, 0f3C23D70A;
	fma.rn.f32 	%f52, %f51, 0f3F7D70A4, 0f3C23D70A;
	fma.rn.f32 	%f53, %f52, 0f3F7D70A4, 0f3C23D70A;
	fma.rn.f32 	%f54, %f53, 0f3F7D70A4, 0f3C23D70A;
	fma.rn.f32 	%f55, %f54, 0f3F7D70A4, 0f3C23D70A;
	fma.rn.f32 	%f56, %f55, 0f3F7D70A4, 0f3C23D70A;
	fma.rn.f32 	%f57, %f56, 0f3F7D70A4, 0f3C23D70A;
	fma.rn.f32 	%f58, %f57, 0f3F7D70A4, 0f3C23D70A;
	fma.rn.f32 	%f59, %f58, 0f3F7D70A4, 0f3C23D70A;
	fma.rn.f32 	%f60, %f59, 0f3F7D70A4, 0f3C23D70A;
	fma.rn.f32 	%f61, %f60, 0f3F7D70A4, 0f3C23D70A;
	fma.rn.f32 	%f62, %f61, 0f3F7D70A4, 0f3C23D70A;
	fma.rn.f32 	%f63, %f62, 0f3F7D70A4, 0f3C23D70A;
	fma.rn.f32 	%f64, %f63, 0f3F7D70A4, 0f3C23D70A;
	fma.rn.f32 	%f65, %f64, 0f3F7D70A4, 0f3C23D70A;
	fma.rn.f32 	%f66, %f65, 0f3F7D70A4, 0f3C23D70A;
	fma.rn.f32 	%f67, %f66, 0f3F7D70A4, 0f3C23D70A;
	fma.rn.f32 	%f68, %f67, 0f3F7D70A4, 0f3C23D70A;
	fma.rn.f32 	%f69, %f68, 0f3F7D70A4, 0f3C23D70A;
	fma.rn.f32 	%f70, %f69, 0f3F7D70A4, 0f3C23D70A;
	fma.rn.f32 	%f71, %f70, 0f3F7D70A4, 0f3C23D70A;
	fma.rn.f32 	%f72, %f71, 0f3F7D70A4, 0f3C23D70A;
	fma.rn.f32 	%f73, %f72, 0f3F7D70A4, 0f3C23D70A;
	fma.rn.f32 	%f74, %f73, 0f3F7D70A4, 0f3C23D70A;
	fma.rn.f32 	%f75, %f74, 0f3F7D70A4, 0f3C23D70A;
	fma.rn.f32 	%f76, %f75, 0f3F7D70A4, 0f3C23D70A;
	fma.rn.f32 	%f77, %f76, 0f3F7D70A4, 0f3C23D70A;
	fma.rn.f32 	%f78, %f77, 0f3F7D70A4, 0f3C23D70A;
	fma.rn.f32 	%f79, %f78, 0f3F7D70A4, 0f3C23D70A;
	fma.rn.f32 	%f80, %f79, 0f3F7D70A4, 0f3C23D70A;
	fma.rn.f32 	%f81, %f80, 0f3F7D70A4, 0f3C23D70A;
	fma.rn.f32 	%f82, %f81, 0f3F7D70A4, 0f3C23D70A;
	fma.rn.f32 	%f83, %f82, 0f3F7D70A4, 0f3C23D70A;
	fma.rn.f32 	%f84, %f83, 0f3F7D70A4, 0f3C23D70A;
	fma.rn.f32 	%f85, %f84, 0f3F7D70A4, 0f3C23D70A;
	fma.rn.f32 	%f86, %f85, 0f3F7D70A4, 0f3C23D70A;
	fma.rn.f32 	%f87, %f86, 0f3F7D70A4, 0f3C23D70A;
	fma.rn.f32 	%f88, %f87, 0f3F7D70A4, 0f3C23D70A;
	fma.rn.f32 	%f89, %f88, 0f3F7D70A4, 0f3C23D70A;
	fma.rn.f32 	%f90, %f89, 0f3F7D70A4, 0f3C23D70A;
	fma.rn.f32 	%f91, %f90, 0f3F7D70A4, 0f3C23D70A;
	fma.rn.f32 	%f92, %f91, 0f3F7D70A4, 0f3C23D70A;
	fma.rn.f32 	%f93, %f92, 0f3F7D70A4, 0f3C23D70A;
	fma.rn.f32 	%f94, %f93, 0f3F7D70A4, 0f3C23D70A;
	fma.rn.f32 	%f95, %f94, 0f3F7D70A4, 0f3C23D70A;
	fma.rn.f32 	%f96, %f95, 0f3F7D70A4, 0f3C23D70A;
	fma.rn.f32 	%f97, %f96, 0f3F7D70A4, 0f3C23D70A;
	fma.rn.f32 	%f98, %f97, 0f3F7D70A4, 0f3C23D70A;
	fma.rn.f32 	%f99, %f98, 0f3F7D70A4, 0f3C23D70A;
	fma.rn.f32 	%f100, %f99, 0f3F7D70A4, 0f3C23D70A;
	fma.rn.f32 	%f101, %f100, 0f3F7D70A4, 0f3C23D70A;
	st.global.f32 	[%rd4], %f101;
$L__BB0_2:
	ret;

}


// ===== COMPILED SASS (sm_100) =====

	.target	sm_100

	.elftype	@"ET_EXEC"


//--------------------- .note.nv.tkinfo           --------------------------
	.section	.note.nv.tkinfo,"",@"SHT_NOTE"
	.sectionflags	@"SHF_NOTE_NV_TKINFO"
	.tkinfo
        /*0018*/ 	.word	0x00000002
        /*0030*/ 	.string	""
        /*0030*/ 	.string	"ptxas"
        /*0030*/ 	.string	"Cuda compilation tools, release 13.0, V13.0.88"
        /*0030*/ 	.string	"Build cuda_13.0.r13.0/compiler.36424714_0"
        /*0030*/ 	.string	"-arch sm_100 -m 64 "



//--------------------- .note.nv.cuinfo           --------------------------
	.section	.note.nv.cuinfo,"",@"SHT_NOTE"
	.sectionflags	@"SHF_NOTE_NV_CUINFO"
        /*0018*/ 	.short	0x0002
        /*001a*/ 	.short	0x0064
        /*001c*/ 	.short	0x0082
	.zero		2


//--------------------- .nv.info                  --------------------------
	.section	.nv.info,"",@"SHT_CUDA_INFO"
	.align	4


	//----- nvinfo : EIATTR_REGCOUNT
	.align		4
        /*0000*/ 	.byte	0x04, 0x2f
        /*0002*/ 	.short	(.L_1 - .L_0)
	.align		4
.L_0:
        /*0004*/ 	.word	index@(_Z11processDataPfi)
        /*0008*/ 	.word	0x00000008


	//----- nvinfo : EIATTR_FRAME_SIZE
	.align		4
.L_1:
        /*000c*/ 	.byte	0x04, 0x11
        /*000e*/ 	.short	(.L_3 - .L_2)
	.align		4
.L_2:
        /*0010*/ 	.word	index@(_Z11processDataPfi)
        /*0014*/ 	.word	0x00000000


	//----- nvinfo : EIATTR_MIN_STACK_SIZE
	.align		4
.L_3:
        /*0018*/ 	.byte	0x04, 0x12
        /*001a*/ 	.short	(.L_5 - .L_4)
	.align		4
.L_4:
        /*001c*/ 	.word	index@(_Z11processDataPfi)
        /*0020*/ 	.word	0x00000000
.L_5:


//--------------------- .nv.compat                --------------------------
	.section	.nv.compat,"",@"SHT_CUDA_COMPAT_INFO"
	.align	4
        /*0000*/ 	.byte	0x02, 0x09, 0x00, 0x00, 0x02, 0x02, 0x01, 0x00, 0x02, 0x05, 0x05, 0x00, 0x03, 0x07, 0x01, 0x01
        /*0010*/ 	.byte	0x02, 0x03, 0x00, 0x00, 0x02, 0x06, 0x01, 0x00, 0x04, 0x0b, 0x08, 0x00, 0x09, 0x00, 0x00, 0x00
        /*0020*/ 	.byte	0x00, 0x00, 0x00, 0x00


//--------------------- .nv.info._Z11processDataPfi --------------------------
	.section	.nv.info._Z11processDataPfi,"",@"SHT_CUDA_INFO"
	.sectionflags	@""
	.align	4


	//----- nvinfo : EIATTR_CUDA_API_VERSION
	.align		4
        /*0000*/ 	.byte	0x04, 0x37
        /*0002*/ 	.short	(.L_7 - .L_6)
.L_6:
        /*0004*/ 	.word	0x00000082


	//----- nvinfo : EIATTR_KPARAM_INFO
	.align		4
.L_7:
        /*0008*/ 	.byte	0x04, 0x17
        /*000a*/ 	.short	(.L_9 - .L_8)
.L_8:
        /*000c*/ 	.word	0x00000000
        /*0010*/ 	.short	0x0001
        /*0012*/ 	.short	0x0008
        /*0014*/ 	.byte	0x00, 0xf0, 0x11, 0x00


	//----- nvinfo : EIATTR_KPARAM_INFO
	.align		4
.L_9:
        /*0018*/ 	.byte	0x04, 0x17
        /*001a*/ 	.short	(.L_11 - .L_10)
.L_10:
        /*001c*/ 	.word	0x00000000
        /*0020*/ 	.short	0x0000
        /*0022*/ 	.short	0x0000
        /*0024*/ 	.byte	0x00, 0xf5, 0x21, 0x00


	//----- nvinfo : EIATTR_SPARSE_MMA_MASK
	.align		4
.L_11:
        /*0028*/ 	.byte	0x03, 0x50
        /*002a*/ 	.short	0x0000


	//----- nvinfo : EIATTR_MAXREG_COUNT
	.align		4
        /*002c*/ 	.byte	0x03, 0x1b
        /*002e*/ 	.short	0x00ff


	//----- nvinfo : EIATTR_MERCURY_ISA_VERSION
	.align		4
        /*0030*/ 	.byte	0x03, 0x5f
        /*0032*/ 	.short	0x0101


	//----- nvinfo : EIATTR_VRC_CTA_INIT_COUNT
	.align		4
        /*0034*/ 	.byte	0x02, 0x4a
	.zero		1
	.zero		1


	//----- nvinfo : EIATTR_EXIT_INSTR_OFFSETS
	.align		4
        /*0038*/ 	.byte	0x04, 0x1c
        /*003a*/ 	.short	(.L_13 - .L_12)


	//   ....[0]....
.L_12:
        /*003c*/ 	.word	0x00000070


	//   ....[1]....
        /*0040*/ 	.word	0x00000720


	//----- nvinfo : EIATTR_CBANK_PARAM_SIZE
	.align		4
.L_13:
        /*0044*/ 	.byte	0x03, 0x19
        /*0046*/ 	.short	0x000c


	//----- nvinfo : EIATTR_PARAM_CBANK
	.align		4
        /*0048*/ 	.byte	0x04, 0x0a
        /*004a*/ 	.short	(.L_15 - .L_14)
	.align		4
.L_14:
        /*004c*/ 	.word	index@(.nv.constant0._Z11processDataPfi)
        /*0050*/ 	.short	0x0380
        /*0052*/ 	.short	0x000c


	//----- nvinfo : EIATTR_SW_WAR
	.align		4
.L_15:
        /*0054*/ 	.byte	0x04, 0x36
        /*0056*/ 	.short	(.L_17 - .L_16)
.L_16:
        /*0058*/ 	.word	0x00000008
.L_17:


//--------------------- .nv.callgraph             --------------------------
	.section	.nv.callgraph,"",@"SHT_CUDA_CALLGRAPH"
	.align	4
	.sectionentsize	8
	.align		4
        /*0000*/ 	.word	0x00000000
	.align		4
        /*0004*/ 	.word	0xffffffff
	.align		4
        /*0008*/ 	.word	0x00000000
	.align		4
        /*000c*/ 	.word	0xfffffffe
	.align		4
        /*0010*/ 	.word	0x00000000
	.align		4
        /*0014*/ 	.word	0xfffffffd
	.align		4
        /*0018*/ 	.word	0x00000000
	.align		4
        /*001c*/ 	.word	0xfffffffc


//--------------------- .text._Z11processDataPfi  --------------------------
	.section	.text._Z11processDataPfi,"ax",@progbits
	.align	128
        .global         _Z11processDataPfi
        .type           _Z11processDataPfi,@function
        .size           _Z11processDataPfi,(.L_x_1 - _Z11processDataPfi)
        .other          _Z11processDataPfi,@"STO_CUDA_ENTRY STV_DEFAULT"
_Z11processDataPfi:
.text._Z11processDataPfi:
[----:B------:R-:W-:Y:S01]  /*0000*/  LDC R1, c[0x0][0x37c] ;  /* 0x0000df00ff017b82 */ /* 0x000fe20000000800 */
[----:B------:R-:W0:Y:S07]  /*0010*/  S2R R5, SR_TID.X ;  /* 0x0000000000057919 */ /* 0x000e2e0000002100 */
[----:B------:R-:W0:Y:S01]  /*0020*/  S2UR UR4, SR_CTAID.X ;  /* 0x00000000000479c3 */ /* 0x000e220000002500 */
[----:B------:R-:W1:Y:S07]  /*0030*/  LDCU UR5, c[0x0][0x388] ;  /* 0x00007100ff0577ac */ /* 0x000e6e0008000800 */
[----:B------:R-:W0:Y:S02]  /*0040*/  LDC R0, c[0x0][0x360] ;  /* 0x0000d800ff007b82 */ /* 0x000e240000000800 */
[----:B0-----:R-:W-:-:S05]  /*0050*/  IMAD R5, R0, UR4, R5 ;  /* 0x0000000400057c24 */ /* 0x001fca000f8e0205 */
[----:B-1----:R-:W-:-:S13]  /*0060*/  ISETP.GE.AND P0, PT, R5, UR5, PT ;  /* 0x0000000505007c0c */ /* 0x002fda000bf06270 */
[----:B------:R-:W-:Y:S05]  /*0070*/  @P0 EXIT ;  /* 0x000000000000094d */ /* 0x000fea0003800000 */
[----:B------:R-:W0:Y:S01]  /*0080*/  LDC.64 R2, c[0x0][0x380] ;  /* 0x0000e000ff027b82 */ /* 0x000e220000000a00 */
[----:B------:R-:W1:Y:S01]  /*0090*/  LDCU.64 UR4, c[0x0][0x358] ;  /* 0x00006b00ff0477ac */ /* 0x000e620008000a00 */
[----:B0-----:R-:W-:-:S05]  /*00a0*/  IMAD.WIDE R2, R5, 0x4, R2 ;  /* 0x0000000405027825 */ /* 0x001fca00078e0202 */
[----:B-1----:R-:W2:Y:S01]  /*00b0*/  LDG.E R5, desc[UR4][R2.64] ;  /* 0x0000000402057981 */ /* 0x002ea2000c1e1900 */
[----:B------:R-:W-:-:S05]  /*00c0*/  HFMA2 R0, -RZ, RZ, 1.8720703125, 9504 ;  /* 0x3f7d70a4ff007431 */ /* 0x000fca00000001ff */
[----:B--2---:R-:W-:-:S04]  /*00d0*/  FFMA R5, R5, R0, 0.0099999997764825820923 ;  /* 0x3c23d70a05057423 */ /* 0x004fc80000000000 */
[----:B------:R-:W-:-:S04]  /*00e0*/  FFMA R5, R5, R0, 0.0099999997764825820923 ;  /* 0x3c23d70a05057423 */ /* 0x000fc80000000000 */
        /* <DEDUP_REMOVED lines=97> */
[----:B------:R-:W-:-:S05]  /*0700*/  FFMA R5, R5, R0, 0.0099999997764825820923 ;  /* 0x3c23d70a05057423 */ /* 0x000fca0000000000 */
[----:B------:R-:W-:Y:S01]  /*0710*/  STG.E desc[UR4][R2.64], R5 ;  /* 0x0000000502007986 */ /* 0x000fe2000c101904 */
[----:B------:R-:W-:Y:S05]  /*0720*/  EXIT ;  /* 0x000000000000794d */ /* 0x000fea0003800000 */
.L_x_0:
[----:B------:R-:W-:-:S00]  /*0730*/  BRA `(.L_x_0) ;  /* 0xfffffffc00fc7947 */ /* 0x000fc0000383ffff */
[----:B------:R-:W-:-:S00]  /*0740*/  NOP ;  /* 0x0000000000007918 */ /* 0x000fc00000000000 */
        /* <DEDUP_REMOVED lines=11> */
.L_x_1:


//--------------------- .nv.shared.reserved.0     --------------------------
	.section	.nv.shared.reserved.0,"aw",@nobits
	.weak		__nv_reservedSMEM_offset_0_alias
	.size		__nv_reservedSMEM_offset_0_alias, 0, 64
	.other		__nv_reservedSMEM_offset_0_alias,@"STO_CUDA_RESERVED_SHARED STV_DEFAULT"
__nv_reservedSMEM_offset_0_alias:
	.zero		0
	.zero		64


//--------------------- .nv.constant0._Z11processDataPfi --------------------------
	.section	.nv.constant0._Z11processDataPfi,"a",@progbits
	.sectionflags	@""
	.align	4
.nv.constant0._Z11processDataPfi:
	.zero		908


//--------------------- SYMBOLS --------------------------

	.type		.nv.reservedSmem.offset0,@object
	.size		.nv.reservedSmem.offset0,0x4
